	.headerflags	@"EF_CUDA_TEXMODE_UNIFIED EF_CUDA_64BIT_ADDRESS EF_CUDA_ACCELERATORS EF_CUDA_SM90 EF_CUDA_VIRTUAL_SM(EF_CUDA_SM90)"
	.elftype	@"ET_EXEC"


//--------------------- .nv.info                  --------------------------
	.section	.nv.info,"",@"SHT_CUDA_INFO"
	.align	4


	//----- nvinfo : EIATTR_REGCOUNT
	.align		4
        /*0000*/ 	.byte	0x04, 0x2f
        /*0002*/ 	.short	(.L_3 - .L_2)
	.align		4
.L_2:
        /*0004*/ 	.word	index@(triton_poi_fused__native_batch_norm_legit_no_training_1)
        /*0008*/ 	.word	0x00000014


	//----- nvinfo : EIATTR_MIN_STACK_SIZE
	.align		4
.L_3:
        /*000c*/ 	.byte	0x04, 0x12
        /*000e*/ 	.short	(.L_5 - .L_4)
	.align		4
.L_4:
        /*0010*/ 	.word	index@(triton_poi_fused__native_batch_norm_legit_no_training_1)
        /*0014*/ 	.word	0x00000000


	//----- nvinfo : EIATTR_FRAME_SIZE
	.align		4
.L_5:
        /*0018*/ 	.byte	0x04, 0x11
        /*001a*/ 	.short	(.L_7 - .L_6)
	.align		4
.L_6:
        /*001c*/ 	.word	index@(triton_poi_fused__native_batch_norm_legit_no_training_1)
        /*0020*/ 	.word	0x00000000


	//----- nvinfo : EIATTR_MIN_STACK_SIZE
	.align		4
.L_7:
        /*0024*/ 	.byte	0x04, 0x12
        /*0026*/ 	.short	(.L_9 - .L_8)
	.align		4
.L_8:
        /*0028*/ 	.word	index@(triton_poi_fused__native_batch_norm_legit_no_training_1)
        /*002c*/ 	.word	0x00000000
.L_9:


//--------------------- .nv.info.triton_poi_fused__native_batch_norm_legit_no_training_1 --------------------------
	.section	.nv.info.triton_poi_fused__native_batch_norm_legit_no_training_1,"",@"SHT_CUDA_INFO"
	.sectionflags	@""
	.align	4


	//----- nvinfo : EIATTR_CUDA_API_VERSION
	.align		4
        /*0000*/ 	.byte	0x04, 0x37
        /*0002*/ 	.short	(.L_11 - .L_10)
.L_10:
        /*0004*/ 	.word	0x0000007c


	//----- nvinfo : EIATTR_KPARAM_INFO
	.align		4
.L_11:
        /*0008*/ 	.byte	0x04, 0x17
        /*000a*/ 	.short	(.L_13 - .L_12)
.L_12:
        /*000c*/ 	.word	0x00000000
        /*0010*/ 	.short	0x0006
        /*0012*/ 	.short	0x0030
        /*0014*/ 	.byte	0x00, 0xf0, 0x11, 0x00


	//----- nvinfo : EIATTR_KPARAM_INFO
	.align		4
.L_13:
        /*0018*/ 	.byte	0x04, 0x17
        /*001a*/ 	.short	(.L_15 - .L_14)
.L_14:
        /*001c*/ 	.word	0x00000000
        /*0020*/ 	.short	0x0005
        /*0022*/ 	.short	0x0028
        /*0024*/ 	.byte	0x00, 0xf4, 0x21, 0x00


	//----- nvinfo : EIATTR_KPARAM_INFO
	.align		4
.L_15:
        /*0028*/ 	.byte	0x04, 0x17
        /*002a*/ 	.short	(.L_17 - .L_16)
.L_16:
        /*002c*/ 	.word	0x00000000
        /*0030*/ 	.short	0x0004
        /*0032*/ 	.short	0x0020
        /*0034*/ 	.byte	0x00, 0xf4, 0x21, 0x00


	//----- nvinfo : EIATTR_KPARAM_INFO
	.align		4
.L_17:
        /*0038*/ 	.byte	0x04, 0x17
        /*003a*/ 	.short	(.L_19 - .L_18)
.L_18:
        /*003c*/ 	.word	0x00000000
        /*0040*/ 	.short	0x0003
        /*0042*/ 	.short	0x0018
        /*0044*/ 	.byte	0x00, 0xf4, 0x21, 0x00


	//----- nvinfo : EIATTR_KPARAM_INFO
	.align		4
.L_19:
        /*0048*/ 	.byte	0x04, 0x17
        /*004a*/ 	.short	(.L_21 - .L_20)
.L_20:
        /*004c*/ 	.word	0x00000000
        /*0050*/ 	.short	0x0002
        /*0052*/ 	.short	0x0010
        /*0054*/ 	.byte	0x00, 0xf4, 0x21, 0x00


	//----- nvinfo : EIATTR_KPARAM_INFO
	.align		4
.L_21:
        /*0058*/ 	.byte	0x04, 0x17
        /*005a*/ 	.short	(.L_23 - .L_22)
.L_22:
        /*005c*/ 	.word	0x00000000
        /*0060*/ 	.short	0x0001
        /*0062*/ 	.short	0x0008
        /*0064*/ 	.byte	0x00, 0xf4, 0x21, 0x00


	//----- nvinfo : EIATTR_KPARAM_INFO
	.align		4
.L_23:
        /*0068*/ 	.byte	0x04, 0x17
        /*006a*/ 	.short	(.L_25 - .L_24)
.L_24:
        /*006c*/ 	.word	0x00000000
        /*0070*/ 	.short	0x0000
        /*0072*/ 	.short	0x0000
        /*0074*/ 	.byte	0x00, 0xf4, 0x21, 0x00


	//----- nvinfo : EIATTR_SPARSE_MMA_MASK
	.align		4
.L_25:
        /*0078*/ 	.byte	0x03, 0x50
        /*007a*/ 	.short	0x0000


	//----- nvinfo : EIATTR_MAXREG_COUNT
	.align		4
        /*007c*/ 	.byte	0x03, 0x1b
        /*007e*/ 	.short	0x00ff


	//----- nvinfo : EIATTR_EXIT_INSTR_OFFSETS
	.align		4
        /*0080*/ 	.byte	0x04, 0x1c
        /*0082*/ 	.short	(.L_27 - .L_26)


	//   ....[0]....
.L_26:
        /*0084*/ 	.word	0x00000310


	//   ....[1]....
        /*0088*/ 	.word	0x00000330


	//----- nvinfo : EIATTR_REQNTID
	.align		4
.L_27:
        /*008c*/ 	.byte	0x04, 0x10
        /*008e*/ 	.short	(.L_29 - .L_28)
.L_28:
        /*0090*/ 	.word	0x00000020
        /*0094*/ 	.word	0x00000001
        /*0098*/ 	.word	0x00000001


	//----- nvinfo : EIATTR_CBANK_PARAM_SIZE
	.align		4
.L_29:
        /*009c*/ 	.byte	0x03, 0x19
        /*009e*/ 	.short	0x0034


	//----- nvinfo : EIATTR_PARAM_CBANK
	.align		4
        /*00a0*/ 	.byte	0x04, 0x0a
        /*00a2*/ 	.short	(.L_31 - .L_30)
	.align		4
.L_30:
        /*00a4*/ 	.word	index@(.nv.constant0.triton_poi_fused__native_batch_norm_legit_no_training_1)
        /*00a8*/ 	.short	0x0210
        /*00aa*/ 	.short	0x0034


	//----- nvinfo : EIATTR_SW_WAR
	.align		4
.L_31:
        /*00ac*/ 	.byte	0x04, 0x36
        /*00ae*/ 	.short	(.L_33 - .L_32)
.L_32:
        /*00b0*/ 	.word	0x00000008
.L_33:


//--------------------- .nv.callgraph             --------------------------
	.section	.nv.callgraph,"",@"SHT_CUDA_CALLGRAPH"
	.align	4
	.sectionentsize	8
	.align		4
        /*0000*/ 	.word	0x00000000
	.align		4
        /*0004*/ 	.word	0xffffffff
	.align		4
        /*0008*/ 	.word	0x00000000
	.align		4
        /*000c*/ 	.word	0xfffffffe
	.align		4
        /*0010*/ 	.word	0x00000000
	.align		4
        /*0014*/ 	.word	0xfffffffd
	.align		4
        /*0018*/ 	.word	0x00000000
	.align		4
        /*001c*/ 	.word	0xfffffffc


//--------------------- .nv.constant4             --------------------------
	.section	.nv.constant4,"a",@progbits
	.align	8
	.align		8
.nv.constant4:
        /*0000*/ 	.dword	_$_str
	.align		8
        /*0008*/ 	.dword	_$_str_$_2


//--------------------- .text.triton_poi_fused__native_batch_norm_legit_no_training_1 --------------------------
	.section	.text.triton_poi_fused__native_batch_norm_legit_no_training_1,"ax",@progbits
	.align	128
        .global         triton_poi_fused__native_batch_norm_legit_no_training_1
        .type           triton_poi_fused__native_batch_norm_legit_no_training_1,@function
        .size           triton_poi_fused__native_batch_norm_legit_no_training_1,(.L_x_1 - triton_poi_fused__native_batch_norm_legit_no_training_1)
        .other          triton_poi_fused__native_batch_norm_legit_no_training_1,@"STO_CUDA_ENTRY STV_DEFAULT"
triton_poi_fused__native_batch_norm_legit_no_training_1:
.text.triton_poi_fused__native_batch_norm_legit_no_training_1:
[----:B------:R-:W0:Y:S01]  /*0000*/  LDC R1, c[0x0][0x28] ;  /* 0x00000a00ff017b82 */ /* 0x000e220000000800 */
[----:B------:R-:W1:Y:S07]  /*0010*/  S2R R16, SR_TID.X ;  /* 0x0000000000107919 */ /* 0x000e6e0000002100 */
[----:B------:R-:W2:Y:S01]  /*0020*/  LDC.64 R6, c[0x0][0x220] ;  /* 0x00008800ff067b82 */ /* 0x000ea20000000a00 */
[----:B------:R-:W-:Y:S01]  /*0030*/  HFMA2.MMA R12, -RZ, RZ, 0, 0 ;  /* 0x00000000ff0c7435 */ /* 0x000fe200000001ff */
[----:B------:R-:W-:Y:S01]  /*0040*/  ULDC.64 UR4, c[0x0][0x208] ;  /* 0x0000820000047ab9 */ /* 0x000fe20000000a00 */
[----:B------:R-:W3:Y:S05]  /*0050*/  S2R R13, SR_CTAID.X ;  /* 0x00000000000d7919 */ /* 0x000eea0000002500 */
[----:B------:R-:W4:Y:S08]  /*0060*/  LDC.64 R4, c[0x0][0x218] ;  /* 0x00008600ff047b82 */ /* 0x000f300000000a00 */
[----:B------:R-:W5:Y:S08]  /*0070*/  LDC.64 R8, c[0x0][0x228] ;  /* 0x00008a00ff087b82 */ /* 0x000f700000000a00 */
[----:B------:R-:W5:Y:S01]  /*0080*/  LDC.64 R10, c[0x0][0x230] ;  /* 0x00008c00ff0a7b82 */ /* 0x000f620000000a00 */
[----:B-1----:R-:W-:-:S02]  /*0090*/  LOP3.LUT R0, R16, 0x7, RZ, 0xc0, !PT ;  /* 0x0000000710007812 */ /* 0x002fc400078ec0ff */
[----:B---3--:R-:W-:Y:S02]  /*00a0*/  SHF.R.U32.HI R2, RZ, 0x1c, R13 ;  /* 0x0000001cff027819 */ /* 0x008fe4000001160d */
[----:B------:R-:W-:Y:S02]  /*00b0*/  LEA R13, R13, R0, 0x3 ;  /* 0x000000000d0d7211 */ /* 0x000fe400078e18ff */
[----:B------:R-:W-:Y:S02]  /*00c0*/  SGXT.U32 R0, R2, 0x1 ;  /* 0x000000010200781a */ /* 0x000fe40000000000 */
[----:B------:R-:W-:Y:S01]  /*00d0*/  ISETP.GE.AND P0, PT, R13, 0x8, PT ;  /* 0x000000080d00780c */ /* 0x000fe20003f06270 */
[----:B------:R-:W1:Y:S01]  /*00e0*/  LDC.64 R2, c[0x0][0x210] ;  /* 0x00008400ff027b82 */ /* 0x000e620000000a00 */
[----:B------:R-:W-:-:S04]  /*00f0*/  IADD3 R0, R13, R0, RZ ;  /* 0x000000000d007210 */ /* 0x000fc80007ffe0ff */
[----:B------:R-:W-:-:S05]  /*0100*/  LOP3.LUT R0, R0, 0xfffffffe, RZ, 0xc0, !PT ;  /* 0xfffffffe00007812 */ /* 0x000fca00078ec0ff */
[----:B------:R-:W-:-:S04]  /*0110*/  IMAD.IADD R15, R13, 0x1, -R0 ;  /* 0x000000010d0f7824 */ /* 0x000fc800078e0a00 */
[----:B--2---:R-:W-:-:S05]  /*0120*/  IMAD.WIDE R6, R15, 0x4, R6 ;  /* 0x000000040f067825 */ /* 0x004fca00078e0206 */
[----:B------:R5:W2:Y:S01]  /*0130*/  @!P0 LDG.E.EL R12, desc[UR4][R6.64] ;  /* 0x00000004060c8981 */ /* 0x000aa2000c2e1900 */
[----:B------:R-:W-:Y:S01]  /*0140*/  IMAD.MOV.U32 R0, RZ, RZ, RZ ;  /* 0x000000ffff007224 */ /* 0x000fe200078e00ff */
[----:B------:R-:W-:Y:S01]  /*0150*/  MOV R17, RZ ;  /* 0x000000ff00117202 */ /* 0x000fe20000000f00 */
[----:B----4-:R-:W-:-:S04]  /*0160*/  IMAD.WIDE R4, R15, 0x4, R4 ;  /* 0x000000040f047825 */ /* 0x010fc800078e0204 */
[----:B-1----:R-:W-:Y:S01]  /*0170*/  IMAD.WIDE R2, R13, 0x4, R2 ;  /* 0x000000040d027825 */ /* 0x002fe200078e0202 */
[----:B------:R1:W3:Y:S03]  /*0180*/  @!P0 LDG.E.EL R17, desc[UR4][R4.64] ;  /* 0x0000000404118981 */ /* 0x0002e6000c2e1900 */
[C---:B-----5:R-:W-:Y:S01]  /*0190*/  IMAD.WIDE R6, R15.reuse, 0x4, R8 ;  /* 0x000000040f067825 */ /* 0x060fe200078e0208 */
[----:B------:R4:W3:Y:S03]  /*01a0*/  @!P0 LDG.E R0, desc[UR4][R2.64] ;  /* 0x0000000402008981 */ /* 0x0008e6000c1e1900 */
[----:B0-----:R-:W-:Y:S01]  /*01b0*/  IMAD.WIDE R8, R15, 0x4, R10 ;  /* 0x000000040f087825 */ /* 0x001fe200078e020a */
[----:B------:R-:W-:-:S06]  /*01c0*/  CS2R R10, SRZ ;  /* 0x00000000000a7805 */ /* 0x000fcc000001ff00 */
[----:B------:R-:W5:Y:S01]  /*01d0*/  @!P0 LDG.E.EL R10, desc[UR4][R6.64] ;  /* 0x00000004060a8981 */ /* 0x000f62000c2e1900 */
[----:B-1----:R-:W-:Y:S01]  /*01e0*/  HFMA2.MMA R5, -RZ, RZ, 1.625, 0 ;  /* 0x3e800000ff057435 */ /* 0x002fe200000001ff */
[----:B----4-:R-:W0:Y:S02]  /*01f0*/  LDC.64 R2, c[0x0][0x238] ;  /* 0x00008e00ff027b82 */ /* 0x010e240000000a00 */
[----:B------:R-:W5:Y:S01]  /*0200*/  @!P0 LDG.E.EL R11, desc[UR4][R8.64] ;  /* 0x00000004080b8981 */ /* 0x000f62000c2e1900 */
[----:B0-----:R-:W-:-:S04]  /*0210*/  IMAD.WIDE R2, R13, 0x4, R2 ;  /* 0x000000040d027825 */ /* 0x001fc800078e0202 */
[----:B--2---:R-:W-:-:S04]  /*0220*/  FADD R12, R12, 9.9999997473787516356e-06 ;  /* 0x3727c5ac0c0c7421 */ /* 0x004fc80000000000 */
[----:B------:R-:W0:Y:S02]  /*0230*/  MUFU.SQRT R14, R12 ;  /* 0x0000000c000e7308 */ /* 0x000e240000002000 */
[C---:B0-----:R-:W-:Y:S02]  /*0240*/  FSETP.GT.AND P0, PT, R14.reuse, 8.50705917302346158658e+37, PT ;  /* 0x7e8000000e00780b */ /* 0x041fe40003f04000 */
[----:B------:R-:W-:-:S11]  /*0250*/  FSETP.GEU.AND P1, PT, R14, 1.175494350822287508e-38, PT ;  /* 0x008000000e00780b */ /* 0x000fd60003f2e000 */
[----:B------:R-:W-:-:S04]  /*0260*/  @P0 FMUL R14, R14, 0.25 ;  /* 0x3e8000000e0e0820 */ /* 0x000fc80000400000 */
[----:B------:R-:W-:Y:S01]  /*0270*/  @!P1 FMUL R14, R14, 16777216 ;  /* 0x4b8000000e0e9820 */ /* 0x000fe20000400000 */
[----:B------:R-:W-:-:S05]  /*0280*/  FSEL R5, R5, 1, P0 ;  /* 0x3f80000005057808 */ /* 0x000fca0000000000 */
[----:B------:R-:W0:Y:S01]  /*0290*/  MUFU.RCP R14, R14 ;  /* 0x0000000e000e7308 */ /* 0x000e220000001000 */
[----:B------:R-:W-:Y:S01]  /*02a0*/  LOP3.LUT P0, RZ, R16, 0x18, RZ, 0xc0, !PT ;  /* 0x0000001810ff7812 */ /* 0x000fe2000780c0ff */
[----:B------:R-:W-:-:S03]  /*02b0*/  @!P1 FMUL R5, R5, 16777216 ;  /* 0x4b80000005059820 */ /* 0x000fc60000400000 */
[----:B------:R-:W-:Y:S01]  /*02c0*/  ISETP.LT.AND P0, PT, R13, 0x8, !P0 ;  /* 0x000000080d00780c */ /* 0x000fe20004701270 */
[----:B---3--:R-:W-:Y:S01]  /*02d0*/  FADD R0, -R17, R0 ;  /* 0x0000000011007221 */ /* 0x008fe20000000100 */
[----:B0-----:R-:W-:-:S04]  /*02e0*/  FMUL R5, R14, R5 ;  /* 0x000000050e057220 */ /* 0x001fc80000400000 */
[----:B------:R-:W-:-:S04]  /*02f0*/  FMUL R0, R0, R5 ;  /* 0x0000000500007220 */ /* 0x000fc80000400000 */
[----:B-----5:R-:W-:-:S03]  /*0300*/  FFMA R11, R0, R10, R11 ;  /* 0x0000000a000b7223 */ /* 0x020fc6000000000b */
[----:B------:R-:W-:Y:S05]  /*0310*/  @!P0 EXIT ;  /* 0x000000000000894d */ /* 0x000fea0003800000 */
[----:B------:R-:W-:Y:S01]  /*0320*/  STG.E desc[UR4][R2.64], R11 ;  /* 0x0000000b02007986 */ /* 0x000fe2000c101904 */
[----:B------:R-:W-:Y:S05]  /*0330*/  EXIT ;  /* 0x000000000000794d */ /* 0x000fea0003800000 */
.L_x_0:
[----:B------:R-:W-:-:S00]  /*0340*/  BRA `(.L_x_0) ;  /* 0xfffffffc00fc7947 */ /* 0x000fc0000383ffff */
[----:B------:R-:W-:-:S00]  /*0350*/  NOP ;  /* 0x0000000000007918 */ /* 0x000fc00000000000 */
        /* <DEDUP_REMOVED lines=10> */
.L_x_1:


//--------------------- .nv.global.init           --------------------------
	.section	.nv.global.init,"aw",@progbits
.nv.global.init:
	.type		_$_str,@object
	.size		_$_str,(_$_str_$_2 - _$_str)
_$_str:
        /*0000*/ 	.byte	0x5f, 0x5f, 0x43, 0x55, 0x44, 0x41, 0x5f, 0x46, 0x54, 0x5a, 0x00
	.type		_$_str_$_2,@object
	.size		_$_str_$_2,(.L_1 - _$_str_$_2)
_$_str_$_2:
        /*000b*/ 	.byte	0x5f, 0x5f, 0x43, 0x55, 0x44, 0x41, 0x5f, 0x50, 0x52, 0x45, 0x43, 0x5f, 0x53, 0x51, 0x52, 0x54
        /*001b*/ 	.byte	0x00
.L_1:


//--------------------- .nv.constant0.triton_poi_fused__native_batch_norm_legit_no_training_1 --------------------------
	.section	.nv.constant0.triton_poi_fused__native_batch_norm_legit_no_training_1,"a",@progbits
	.sectionflags	@""
	.align	4
.nv.constant0.triton_poi_fused__native_batch_norm_legit_no_training_1:
	.zero		580
